	.headerflags	@"EF_CUDA_TEXMODE_UNIFIED EF_CUDA_64BIT_ADDRESS EF_CUDA_ACCELERATORS EF_CUDA_SM90 EF_CUDA_VIRTUAL_SM(EF_CUDA_SM90)"
	.elftype	@"ET_EXEC"


//--------------------- .nv.info                  --------------------------
	.section	.nv.info,"",@"SHT_CUDA_INFO"
	.align	4


	//----- nvinfo : EIATTR_REGCOUNT
	.align		4
        /*0000*/ 	.byte	0x04, 0x2f
        /*0002*/ 	.short	(.L_1 - .L_0)
	.align		4
.L_0:
        /*0004*/ 	.word	index@(triton_poi_fused_reflection_pad2d_24)
        /*0008*/ 	.word	0x0000000c


	//----- nvinfo : EIATTR_MIN_STACK_SIZE
	.align		4
.L_1:
        /*000c*/ 	.byte	0x04, 0x12
        /*000e*/ 	.short	(.L_3 - .L_2)
	.align		4
.L_2:
        /*0010*/ 	.word	index@(triton_poi_fused_reflection_pad2d_24)
        /*0014*/ 	.word	0x00000000


	//----- nvinfo : EIATTR_FRAME_SIZE
	.align		4
.L_3:
        /*0018*/ 	.byte	0x04, 0x11
        /*001a*/ 	.short	(.L_5 - .L_4)
	.align		4
.L_4:
        /*001c*/ 	.word	index@(triton_poi_fused_reflection_pad2d_24)
        /*0020*/ 	.word	0x00000000


	//----- nvinfo : EIATTR_MIN_STACK_SIZE
	.align		4
.L_5:
        /*0024*/ 	.byte	0x04, 0x12
        /*0026*/ 	.short	(.L_7 - .L_6)
	.align		4
.L_6:
        /*0028*/ 	.word	index@(triton_poi_fused_reflection_pad2d_24)
        /*002c*/ 	.word	0x00000000
.L_7:


//--------------------- .nv.info.triton_poi_fused_reflection_pad2d_24 --------------------------
	.section	.nv.info.triton_poi_fused_reflection_pad2d_24,"",@"SHT_CUDA_INFO"
	.sectionflags	@""
	.align	4


	//----- nvinfo : EIATTR_CUDA_API_VERSION
	.align		4
        /*0000*/ 	.byte	0x04, 0x37
        /*0002*/ 	.short	(.L_9 - .L_8)
.L_8:
        /*0004*/ 	.word	0x0000007c


	//----- nvinfo : EIATTR_KPARAM_INFO
	.align		4
.L_9:
        /*0008*/ 	.byte	0x04, 0x17
        /*000a*/ 	.short	(.L_11 - .L_10)
.L_10:
        /*000c*/ 	.word	0x00000000
        /*0010*/ 	.short	0x0002
        /*0012*/ 	.short	0x0010
        /*0014*/ 	.byte	0x00, 0xf0, 0x11, 0x00


	//----- nvinfo : EIATTR_KPARAM_INFO
	.align		4
.L_11:
        /*0018*/ 	.byte	0x04, 0x17
        /*001a*/ 	.short	(.L_13 - .L_12)
.L_12:
        /*001c*/ 	.word	0x00000000
        /*0020*/ 	.short	0x0001
        /*0022*/ 	.short	0x0008
        /*0024*/ 	.byte	0x00, 0xf4, 0x21, 0x00


	//----- nvinfo : EIATTR_KPARAM_INFO
	.align		4
.L_13:
        /*0028*/ 	.byte	0x04, 0x17
        /*002a*/ 	.short	(.L_15 - .L_14)
.L_14:
        /*002c*/ 	.word	0x00000000
        /*0030*/ 	.short	0x0000
        /*0032*/ 	.short	0x0000
        /*0034*/ 	.byte	0x00, 0xf4, 0x21, 0x00


	//----- nvinfo : EIATTR_SPARSE_MMA_MASK
	.align		4
.L_15:
        /*0038*/ 	.byte	0x03, 0x50
        /*003a*/ 	.short	0x0000


	//----- nvinfo : EIATTR_MAXREG_COUNT
	.align		4
        /*003c*/ 	.byte	0x03, 0x1b
        /*003e*/ 	.short	0x00ff


	//----- nvinfo : EIATTR_EXIT_INSTR_OFFSETS
	.align		4
        /*0040*/ 	.byte	0x04, 0x1c
        /*0042*/ 	.short	(.L_17 - .L_16)


	//   ....[0]....
.L_16:
        /*0044*/ 	.word	0x00000310


	//----- nvinfo : EIATTR_REQNTID
	.align		4
.L_17:
        /*0048*/ 	.byte	0x04, 0x10
        /*004a*/ 	.short	(.L_19 - .L_18)
.L_18:
        /*004c*/ 	.word	0x00000080
        /*0050*/ 	.word	0x00000001
        /*0054*/ 	.word	0x00000001


	//----- nvinfo : EIATTR_CBANK_PARAM_SIZE
	.align		4
.L_19:
        /*0058*/ 	.byte	0x03, 0x19
        /*005a*/ 	.short	0x0014


	//----- nvinfo : EIATTR_PARAM_CBANK
	.align		4
        /*005c*/ 	.byte	0x04, 0x0a
        /*005e*/ 	.short	(.L_21 - .L_20)
	.align		4
.L_20:
        /*0060*/ 	.word	index@(.nv.constant0.triton_poi_fused_reflection_pad2d_24)
        /*0064*/ 	.short	0x0210
        /*0066*/ 	.short	0x0014


	//----- nvinfo : EIATTR_SW_WAR
	.align		4
.L_21:
        /*0068*/ 	.byte	0x04, 0x36
        /*006a*/ 	.short	(.L_23 - .L_22)
.L_22:
        /*006c*/ 	.word	0x00000008
.L_23:


//--------------------- .nv.callgraph             --------------------------
	.section	.nv.callgraph,"",@"SHT_CUDA_CALLGRAPH"
	.align	4
	.sectionentsize	8
	.align		4
        /*0000*/ 	.word	0x00000000
	.align		4
        /*0004*/ 	.word	0xffffffff
	.align		4
        /*0008*/ 	.word	0x00000000
	.align		4
        /*000c*/ 	.word	0xfffffffe
	.align		4
        /*0010*/ 	.word	0x00000000
	.align		4
        /*0014*/ 	.word	0xfffffffd
	.align		4
        /*0018*/ 	.word	0x00000000
	.align		4
        /*001c*/ 	.word	0xfffffffc


//--------------------- .text.triton_poi_fused_reflection_pad2d_24 --------------------------
	.section	.text.triton_poi_fused_reflection_pad2d_24,"ax",@progbits
	.align	128
        .global         triton_poi_fused_reflection_pad2d_24
        .type           triton_poi_fused_reflection_pad2d_24,@function
        .size           triton_poi_fused_reflection_pad2d_24,(.L_x_1 - triton_poi_fused_reflection_pad2d_24)
        .other          triton_poi_fused_reflection_pad2d_24,@"STO_CUDA_ENTRY STV_DEFAULT"
triton_poi_fused_reflection_pad2d_24:
.text.triton_poi_fused_reflection_pad2d_24:
[----:B------:R-:W-:Y:S01]  /*0000*/  LDC R1, c[0x0][0x28] ;  /* 0x00000a00ff017b82 */ /* 0x000fe20000000800 */
[----:B------:R-:W1:Y:S01]  /*0010*/  S2R R0, SR_TID.X ;  /* 0x0000000000007919 */ /* 0x000e620000002100 */
[----:B------:R-:W-:Y:S01]  /*0020*/  ULDC.64 UR4, c[0x0][0x208] ;  /* 0x0000820000047ab9 */ /* 0x000fe20000000a00 */
[----:B------:R-:W2:Y:S01]  /*0030*/  S2R R3, SR_CTAID.X ;  /* 0x0000000000037919 */ /* 0x000ea20000002500 */
[----:B-1----:R-:W-:-:S05]  /*0040*/  IMAD.SHL.U32 R0, R0, 0x2, RZ ;  /* 0x0000000200007824 */ /* 0x002fca00078e00ff */
[----:B------:R-:W-:-:S05]  /*0050*/  LOP3.LUT R0, R0, 0xfe, RZ, 0xc0, !PT ;  /* 0x000000fe00007812 */ /* 0x000fca00078ec0ff */
[----:B--2---:R-:W-:-:S04]  /*0060*/  IMAD R0, R3, 0x100, R0 ;  /* 0x0000010003007824 */ /* 0x004fc800078e0200 */
[----:B------:R-:W-:Y:S01]  /*0070*/  IMAD.HI R3, R0, 0x2aaaaaab, RZ ;  /* 0x2aaaaaab00037827 */ /* 0x000fe200078e02ff */
[----:B------:R-:W-:-:S04]  /*0080*/  IADD3 R2, R0, 0x1, RZ ;  /* 0x0000000100027810 */ /* 0x000fc80007ffe0ff */
[----:B------:R-:W-:Y:S01]  /*0090*/  LEA.HI R4, R3, R3, RZ, 0x1 ;  /* 0x0000000303047211 */ /* 0x000fe200078f08ff */
[----:B------:R-:W-:-:S04]  /*00a0*/  IMAD.HI R3, R2, 0x2aaaaaab, RZ ;  /* 0x2aaaaaab02037827 */ /* 0x000fc800078e02ff */
[----:B------:R-:W-:Y:S01]  /*00b0*/  IMAD.HI R5, R4, 0x2aaaaaab, RZ ;  /* 0x2aaaaaab04057827 */ /* 0x000fe200078e02ff */
[----:B------:R-:W-:-:S03]  /*00c0*/  LEA.HI R3, R3, R3, RZ, 0x1 ;  /* 0x0000000303037211 */ /* 0x000fc600078f08ff */
[----:B------:R-:W-:Y:S01]  /*00d0*/  IMAD R6, R4, 0x6, RZ ;  /* 0x0000000604067824 */ /* 0x000fe200078e02ff */
[----:B------:R-:W-:Y:S01]  /*00e0*/  LEA.HI R5, R5, R5, RZ, 0x1 ;  /* 0x0000000505057211 */ /* 0x000fe200078f08ff */
[----:B------:R-:W-:-:S03]  /*00f0*/  IMAD R3, R3, 0x6, RZ ;  /* 0x0000000603037824 */ /* 0x000fc600078e02ff */
[----:B------:R-:W-:Y:S01]  /*0100*/  LOP3.LUT R7, RZ, R6, RZ, 0x33, !PT ;  /* 0x00000006ff077212 */ /* 0x000fe200078e33ff */
[----:B------:R-:W-:Y:S01]  /*0110*/  IMAD R5, R5, 0x6, RZ ;  /* 0x0000000605057824 */ /* 0x000fe200078e02ff */
[----:B------:R-:W-:-:S03]  /*0120*/  LOP3.LUT R3, RZ, R3, RZ, 0x33, !PT ;  /* 0x00000003ff037212 */ /* 0x000fc600078e33ff */
[----:B------:R-:W-:Y:S01]  /*0130*/  IMAD.IADD R7, R0, 0x1, R7 ;  /* 0x0000000100077824 */ /* 0x000fe200078e0207 */
[----:B------:R-:W-:Y:S01]  /*0140*/  LOP3.LUT R5, RZ, R5, RZ, 0x33, !PT ;  /* 0x00000005ff057212 */ /* 0x000fe200078e33ff */
[----:B------:R-:W-:-:S03]  /*0150*/  IMAD.IADD R3, R2, 0x1, R3 ;  /* 0x0000000102037824 */ /* 0x000fc600078e0203 */
[----:B------:R-:W-:Y:S02]  /*0160*/  IABS R7, R7 ;  /* 0x0000000700077213 */ /* 0x000fe40000000000 */
[----:B------:R-:W-:Y:S01]  /*0170*/  IADD3 R5, R4, R5, RZ ;  /* 0x0000000504057210 */ /* 0x000fe20007ffe0ff */
[----:B------:R-:W-:Y:S01]  /*0180*/  IMAD.HI R4, R0, 0x38e38e39, RZ ;  /* 0x38e38e3900047827 */ /* 0x000fe200078e02ff */
[----:B------:R-:W-:Y:S02]  /*0190*/  IABS R6, R3 ;  /* 0x0000000300067213 */ /* 0x000fe40000000000 */
[----:B------:R-:W1:Y:S01]  /*01a0*/  LDC.64 R2, c[0x0][0x210] ;  /* 0x00008400ff027b82 */ /* 0x000e620000000a00 */
[----:B------:R-:W-:Y:S01]  /*01b0*/  IABS R8, R5 ;  /* 0x0000000500087213 */ /* 0x000fe20000000000 */
[----:B------:R-:W-:Y:S01]  /*01c0*/  VIADD R7, R7, 0xfffffffd ;  /* 0xfffffffd07077836 */ /* 0x000fe20000000000 */
[----:B------:R-:W-:Y:S02]  /*01d0*/  SHF.R.U32.HI R5, RZ, 0x1f, R4 ;  /* 0x0000001fff057819 */ /* 0x000fe40000011604 */
[----:B------:R-:W-:-:S02]  /*01e0*/  IADD3 R6, R6, -0x3, RZ ;  /* 0xfffffffd06067810 */ /* 0x000fc40007ffe0ff */
[----:B------:R-:W-:Y:S01]  /*01f0*/  LEA.HI R5, R4, R5, RZ, 0x1d ;  /* 0x0000000504057211 */ /* 0x000fe200078fe8ff */
[----:B------:R-:W-:Y:S01]  /*0200*/  VIADD R4, R8, 0xfffffffd ;  /* 0xfffffffd08047836 */ /* 0x000fe20000000000 */
[----:B------:R-:W-:Y:S02]  /*0210*/  IABS R7, R7 ;  /* 0x0000000700077213 */ /* 0x000fe40000000000 */
[----:B------:R-:W-:Y:S02]  /*0220*/  IABS R8, R6 ;  /* 0x0000000600087213 */ /* 0x000fe40000000000 */
[----:B------:R-:W-:Y:S02]  /*0230*/  LEA R5, R5, 0xf, 0x4 ;  /* 0x0000000f05057811 */ /* 0x000fe400078e20ff */
[----:B------:R-:W-:Y:S02]  /*0240*/  MOV R6, R7 ;  /* 0x0000000700067202 */ /* 0x000fe40000000f00 */
[----:B------:R-:W-:-:S03]  /*0250*/  IABS R7, R4 ;  /* 0x0000000400077213 */ /* 0x000fc60000000000 */
[----:B------:R-:W-:Y:S01]  /*0260*/  IMAD.IADD R4, R5, 0x1, -R6 ;  /* 0x0000000105047824 */ /* 0x000fe200078e0a06 */
[----:B------:R-:W-:-:S03]  /*0270*/  IADD3 R6, R5, -R8, RZ ;  /* 0x8000000805067210 */ /* 0x000fc60007ffe0ff */
[C---:B------:R-:W-:Y:S02]  /*0280*/  IMAD R5, R7.reuse, -0x4, R4 ;  /* 0xfffffffc07057824 */ /* 0x040fe400078e0204 */
[----:B------:R-:W-:Y:S02]  /*0290*/  IMAD R7, R7, -0x4, R6 ;  /* 0xfffffffc07077824 */ /* 0x000fe400078e0206 */
[----:B-1----:R-:W-:-:S04]  /*02a0*/  IMAD.WIDE R4, R5, 0x4, R2 ;  /* 0x0000000405047825 */ /* 0x002fc800078e0202 */
[----:B------:R-:W-:Y:S01]  /*02b0*/  IMAD.WIDE R2, R7, 0x4, R2 ;  /* 0x0000000407027825 */ /* 0x000fe200078e0202 */
[----:B------:R-:W2:Y:S01]  /*02c0*/  LDG.E.EL R8, desc[UR4][R4.64] ;  /* 0x0000000404087981 */ /* 0x000ea2000c2e1900 */
[----:B------:R-:W1:Y:S03]  /*02d0*/  LDC.64 R6, c[0x0][0x218] ;  /* 0x00008600ff067b82 */ /* 0x000e660000000a00 */
[----:B------:R-:W2:Y:S01]  /*02e0*/  LDG.E.EL R9, desc[UR4][R2.64] ;  /* 0x0000000402097981 */ /* 0x000ea2000c2e1900 */
[----:B-1----:R-:W-:-:S05]  /*02f0*/  IMAD.WIDE R6, R0, 0x4, R6 ;  /* 0x0000000400067825 */ /* 0x002fca00078e0206 */
[----:B--2---:R-:W-:Y:S01]  /*0300*/  STG.E.64 desc[UR4][R6.64], R8 ;  /* 0x0000000806007986 */ /* 0x004fe2000c101b04 */
[----:B------:R-:W-:Y:S05]  /*0310*/  EXIT ;  /* 0x000000000000794d */ /* 0x000fea0003800000 */
.L_x_0:
[----:B------:R-:W-:-:S00]  /*0320*/  BRA `(.L_x_0) ;  /* 0xfffffffc00fc7947 */ /* 0x000fc0000383ffff */
[----:B------:R-:W-:-:S00]  /*0330*/  NOP ;  /* 0x0000000000007918 */ /* 0x000fc00000000000 */
        /* <DEDUP_REMOVED lines=12> */
.L_x_1:


//--------------------- .nv.constant0.triton_poi_fused_reflection_pad2d_24 --------------------------
	.section	.nv.constant0.triton_poi_fused_reflection_pad2d_24,"a",@progbits
	.sectionflags	@""
	.align	4
.nv.constant0.triton_poi_fused_reflection_pad2d_24:
	.zero		548
